	.headerflags	@"EF_CUDA_TEXMODE_UNIFIED EF_CUDA_64BIT_ADDRESS EF_CUDA_ACCELERATORS EF_CUDA_SM90 EF_CUDA_VIRTUAL_SM(EF_CUDA_SM90)"
	.elftype	@"ET_EXEC"


//--------------------- .nv.info                  --------------------------
	.section	.nv.info,"",@"SHT_CUDA_INFO"
	.align	4


	//----- nvinfo : EIATTR_REGCOUNT
	.align		4
        /*0000*/ 	.byte	0x04, 0x2f
        /*0002*/ 	.short	(.L_2 - .L_1)
	.align		4
.L_1:
        /*0004*/ 	.word	index@(triton_red_fused_add_mul_pow_rsqrt_sum_0)
        /*0008*/ 	.word	0x0000001c


	//----- nvinfo : EIATTR_MIN_STACK_SIZE
	.align		4
.L_2:
        /*000c*/ 	.byte	0x04, 0x12
        /*000e*/ 	.short	(.L_4 - .L_3)
	.align		4
.L_3:
        /*0010*/ 	.word	index@(triton_red_fused_add_mul_pow_rsqrt_sum_0)
        /*0014*/ 	.word	0x00000000


	//----- nvinfo : EIATTR_FRAME_SIZE
	.align		4
.L_4:
        /*0018*/ 	.byte	0x04, 0x11
        /*001a*/ 	.short	(.L_6 - .L_5)
	.align		4
.L_5:
        /*001c*/ 	.word	index@(triton_red_fused_add_mul_pow_rsqrt_sum_0)
        /*0020*/ 	.word	0x00000000


	//----- nvinfo : EIATTR_MIN_STACK_SIZE
	.align		4
.L_6:
        /*0024*/ 	.byte	0x04, 0x12
        /*0026*/ 	.short	(.L_8 - .L_7)
	.align		4
.L_7:
        /*0028*/ 	.word	index@(triton_red_fused_add_mul_pow_rsqrt_sum_0)
        /*002c*/ 	.word	0x00000000
.L_8:


//--------------------- .nv.info.triton_red_fused_add_mul_pow_rsqrt_sum_0 --------------------------
	.section	.nv.info.triton_red_fused_add_mul_pow_rsqrt_sum_0,"",@"SHT_CUDA_INFO"
	.sectionflags	@""
	.align	4


	//----- nvinfo : EIATTR_CUDA_API_VERSION
	.align		4
        /*0000*/ 	.byte	0x04, 0x37
        /*0002*/ 	.short	(.L_10 - .L_9)
.L_9:
        /*0004*/ 	.word	0x0000007c


	//----- nvinfo : EIATTR_KPARAM_INFO
	.align		4
.L_10:
        /*0008*/ 	.byte	0x04, 0x17
        /*000a*/ 	.short	(.L_12 - .L_11)
.L_11:
        /*000c*/ 	.word	0x00000000
        /*0010*/ 	.short	0x0005
        /*0012*/ 	.short	0x0024
        /*0014*/ 	.byte	0x00, 0xf0, 0x11, 0x00


	//----- nvinfo : EIATTR_KPARAM_INFO
	.align		4
.L_12:
        /*0018*/ 	.byte	0x04, 0x17
        /*001a*/ 	.short	(.L_14 - .L_13)
.L_13:
        /*001c*/ 	.word	0x00000000
        /*0020*/ 	.short	0x0004
        /*0022*/ 	.short	0x0020
        /*0024*/ 	.byte	0x00, 0xf0, 0x11, 0x00


	//----- nvinfo : EIATTR_KPARAM_INFO
	.align		4
.L_14:
        /*0028*/ 	.byte	0x04, 0x17
        /*002a*/ 	.short	(.L_16 - .L_15)
.L_15:
        /*002c*/ 	.word	0x00000000
        /*0030*/ 	.short	0x0003
        /*0032*/ 	.short	0x0018
        /*0034*/ 	.byte	0x00, 0xf4, 0x21, 0x00


	//----- nvinfo : EIATTR_KPARAM_INFO
	.align		4
.L_16:
        /*0038*/ 	.byte	0x04, 0x17
        /*003a*/ 	.short	(.L_18 - .L_17)
.L_17:
        /*003c*/ 	.word	0x00000000
        /*0040*/ 	.short	0x0002
        /*0042*/ 	.short	0x0010
        /*0044*/ 	.byte	0x00, 0xf4, 0x21, 0x00


	//----- nvinfo : EIATTR_KPARAM_INFO
	.align		4
.L_18:
        /*0048*/ 	.byte	0x04, 0x17
        /*004a*/ 	.short	(.L_20 - .L_19)
.L_19:
        /*004c*/ 	.word	0x00000000
        /*0050*/ 	.short	0x0001
        /*0052*/ 	.short	0x0008
        /*0054*/ 	.byte	0x00, 0xf4, 0x21, 0x00


	//----- nvinfo : EIATTR_KPARAM_INFO
	.align		4
.L_20:
        /*0058*/ 	.byte	0x04, 0x17
        /*005a*/ 	.short	(.L_22 - .L_21)
.L_21:
        /*005c*/ 	.word	0x00000000
        /*0060*/ 	.short	0x0000
        /*0062*/ 	.short	0x0000
        /*0064*/ 	.byte	0x00, 0xf4, 0x21, 0x00


	//----- nvinfo : EIATTR_SPARSE_MMA_MASK
	.align		4
.L_22:
        /*0068*/ 	.byte	0x03, 0x50
        /*006a*/ 	.short	0x0000


	//----- nvinfo : EIATTR_MAXREG_COUNT
	.align		4
        /*006c*/ 	.byte	0x03, 0x1b
        /*006e*/ 	.short	0x00ff


	//----- nvinfo : EIATTR_COOP_GROUP_MASK_REGIDS
	.align		4
        /*0070*/ 	.byte	0x04, 0x29
        /*0072*/ 	.short	(.L_24 - .L_23)


	//   ....[0]....
.L_23:
        /*0074*/ 	.word	0xffffffff


	//   ....[1]....
        /*0078*/ 	.word	0xffffffff


	//----- nvinfo : EIATTR_COOP_GROUP_INSTR_OFFSETS
	.align		4
.L_24:
        /*007c*/ 	.byte	0x04, 0x28
        /*007e*/ 	.short	(.L_26 - .L_25)


	//   ....[0]....
.L_25:
        /*0080*/ 	.word	0x00000550


	//   ....[1]....
        /*0084*/ 	.word	0x00000580


	//----- nvinfo : EIATTR_EXIT_INSTR_OFFSETS
	.align		4
.L_26:
        /*0088*/ 	.byte	0x04, 0x1c
        /*008a*/ 	.short	(.L_28 - .L_27)


	//   ....[0]....
.L_27:
        /*008c*/ 	.word	0x00000950


	//----- nvinfo : EIATTR_REQNTID
	.align		4
.L_28:
        /*0090*/ 	.byte	0x04, 0x10
        /*0092*/ 	.short	(.L_30 - .L_29)
.L_29:
        /*0094*/ 	.word	0x00000100
        /*0098*/ 	.word	0x00000001
        /*009c*/ 	.word	0x00000001


	//----- nvinfo : EIATTR_CBANK_PARAM_SIZE
	.align		4
.L_30:
        /*00a0*/ 	.byte	0x03, 0x19
        /*00a2*/ 	.short	0x0028


	//----- nvinfo : EIATTR_PARAM_CBANK
	.align		4
        /*00a4*/ 	.byte	0x04, 0x0a
        /*00a6*/ 	.short	(.L_32 - .L_31)
	.align		4
.L_31:
        /*00a8*/ 	.word	index@(.nv.constant0.triton_red_fused_add_mul_pow_rsqrt_sum_0)
        /*00ac*/ 	.short	0x0210
        /*00ae*/ 	.short	0x0028


	//----- nvinfo : EIATTR_SW_WAR
	.align		4
.L_32:
        /*00b0*/ 	.byte	0x04, 0x36
        /*00b2*/ 	.short	(.L_34 - .L_33)
.L_33:
        /*00b4*/ 	.word	0x00000008
.L_34:


//--------------------- .nv.callgraph             --------------------------
	.section	.nv.callgraph,"",@"SHT_CUDA_CALLGRAPH"
	.align	4
	.sectionentsize	8
	.align		4
        /*0000*/ 	.word	0x00000000
	.align		4
        /*0004*/ 	.word	0xffffffff
	.align		4
        /*0008*/ 	.word	0x00000000
	.align		4
        /*000c*/ 	.word	0xfffffffe
	.align		4
        /*0010*/ 	.word	0x00000000
	.align		4
        /*0014*/ 	.word	0xfffffffd
	.align		4
        /*0018*/ 	.word	0x00000000
	.align		4
        /*001c*/ 	.word	0xfffffffc


//--------------------- .nv.constant4             --------------------------
	.section	.nv.constant4,"a",@progbits
	.align	8
	.align		8
.nv.constant4:
        /*0000*/ 	.dword	_$_str


//--------------------- .text.triton_red_fused_add_mul_pow_rsqrt_sum_0 --------------------------
	.section	.text.triton_red_fused_add_mul_pow_rsqrt_sum_0,"ax",@progbits
	.sectionflags	@"SHF_BARRIERS=1"
	.align	128
        .global         triton_red_fused_add_mul_pow_rsqrt_sum_0
        .type           triton_red_fused_add_mul_pow_rsqrt_sum_0,@function
        .size           triton_red_fused_add_mul_pow_rsqrt_sum_0,(.L_x_3 - triton_red_fused_add_mul_pow_rsqrt_sum_0)
        .other          triton_red_fused_add_mul_pow_rsqrt_sum_0,@"STO_CUDA_ENTRY STV_DEFAULT"
triton_red_fused_add_mul_pow_rsqrt_sum_0:
.text.triton_red_fused_add_mul_pow_rsqrt_sum_0:
[----:B------:R-:W0:Y:S02]  /*0000*/  LDC R1, c[0x0][0x28] ;  /* 0x00000a00ff017b82 */ /* 0x000e240000000800 */
[----:B------:R-:W1:Y:S01]  /*0010*/  S2R R6, SR_TID.X ;  /* 0x0000000000067919 */ /* 0x000e620000002100 */
[----:B------:R-:W2:Y:S01]  /*0020*/  S2UR UR5, SR_CgaCtaId ;  /* 0x00000000000579c3 */ /* 0x000ea20000008800 */
[----:B------:R-:W-:Y:S01]  /*0030*/  UMOV UR4, 0x400 ;  /* 0x0000040000047882 */ /* 0x000fe20000000000 */
[----:B------:R-:W-:Y:S01]  /*0040*/  IMAD.MOV.U32 R20, RZ, RZ, -0x4 ;  /* 0xfffffffcff147424 */ /* 0x000fe200078e00ff */
[----:B------:R-:W3:Y:S01]  /*0050*/  S2R R16, SR_CTAID.X ;  /* 0x0000000000107919 */ /* 0x000ee20000002500 */
[----:B------:R-:W-:Y:S01]  /*0060*/  IMAD.MOV.U32 R9, RZ, RZ, -0x1 ;  /* 0xffffffffff097424 */ /* 0x000fe200078e00ff */
[----:B------:R-:W-:-:S03]  /*0070*/  ULDC.64 UR6, c[0x0][0x208] ;  /* 0x0000820000067ab9 */ /* 0x000fc60000000a00 */
[----:B------:R-:W4:Y:S01]  /*0080*/  LDC.64 R2, c[0x0][0x218] ;  /* 0x00008600ff027b82 */ /* 0x000f220000000a00 */
[----:B--2---:R-:W-:Y:S01]  /*0090*/  UPRMT UR4, UR5, 0x654, UR4 ;  /* 0x0000065405047896 */ /* 0x004fe20008000004 */
[--C-:B-1----:R-:W-:Y:S02]  /*00a0*/  SHF.R.U32.HI R13, RZ, 0x2, R6.reuse ;  /* 0x00000002ff0d7819 */ /* 0x102fe40000011606 */
[----:B------:R-:W-:Y:S01]  /*00b0*/  SHF.R.U32.HI R14, RZ, 0x2, R6 ;  /* 0x00000002ff0e7819 */ /* 0x000fe20000011606 */
[----:B---3--:R-:W-:Y:S01]  /*00c0*/  IMAD.SHL.U32 R16, R16, 0x40, RZ ;  /* 0x0000004010107824 */ /* 0x008fe200078e00ff */
[----:B------:R-:W-:Y:S02]  /*00d0*/  SGXT.U32 R13, R13, 0x5 ;  /* 0x000000050d0d781a */ /* 0x000fe40000000000 */
[----:B------:R-:W-:Y:S02]  /*00e0*/  LOP3.LUT R14, R14, 0x20, RZ, 0xc0, !PT ;  /* 0x000000200e0e7812 */ /* 0x000fe400078ec0ff */
[----:B------:R-:W-:-:S02]  /*00f0*/  LOP3.LUT R8, R16, 0x3f, R6, 0xf8, !PT ;  /* 0x0000003f10087812 */ /* 0x000fc400078ef806 */
[----:B------:R-:W-:Y:S02]  /*0100*/  LOP3.LUT R0, R16, R13, R14, 0xfe, !PT ;  /* 0x0000000d10007212 */ /* 0x000fe400078efe0e */
[----:B------:R-:W-:Y:S01]  /*0110*/  LOP3.LUT R17, R6, 0xff, RZ, 0xc0, !PT ;  /* 0x000000ff06117812 */ /* 0x000fe200078ec0ff */
[----:B------:R-:W-:Y:S01]  /*0120*/  IMAD.HI R10, R8, 0x2aaaaaab, RZ ;  /* 0x2aaaaaab080a7827 */ /* 0x000fe200078e02ff */
[C---:B------:R-:W-:Y:S02]  /*0130*/  ISETP.GE.AND P1, PT, R0.reuse, 0x180, PT ;  /* 0x000001800000780c */ /* 0x040fe40003f26270 */
[--C-:B------:R-:W-:Y:S01]  /*0140*/  SHF.R.U32.HI R18, RZ, 0x6, R6.reuse ;  /* 0x00000006ff127819 */ /* 0x100fe20000011606 */
[----:B------:R-:W-:Y:S01]  /*0150*/  IMAD.HI R4, R0, 0x2aaaaaab, RZ ;  /* 0x2aaaaaab00047827 */ /* 0x000fe200078e02ff */
[----:B------:R-:W-:Y:S02]  /*0160*/  SHF.R.U32.HI R11, RZ, 0x6, R6 ;  /* 0x00000006ff0b7819 */ /* 0x000fe40000011606 */
[----:B------:R-:W-:-:S02]  /*0170*/  ISETP.GE.AND P2, PT, R8, 0x180, PT ;  /* 0x000001800800780c */ /* 0x000fc40003f46270 */
[----:B------:R-:W-:Y:S02]  /*0180*/  SHF.R.U32.HI R5, RZ, 0x1f, R4 ;  /* 0x0000001fff057819 */ /* 0x000fe40000011604 */
[----:B------:R-:W-:Y:S02]  /*0190*/  LOP3.LUT R15, R6, 0x3, RZ, 0xc0, !PT ;  /* 0x00000003060f7812 */ /* 0x000fe400078ec0ff */
[----:B------:R-:W-:Y:S01]  /*01a0*/  LEA.HI R5, R4, R5, RZ, 0x1c ;  /* 0x0000000504057211 */ /* 0x000fe200078fe0ff */
[C---:B------:R-:W-:Y:S01]  /*01b0*/  IMAD.SHL.U32 R4, R6.reuse, 0x40, RZ ;  /* 0x0000004006047824 */ /* 0x040fe200078e00ff */
[----:B------:R-:W-:Y:S02]  /*01c0*/  LOP3.LUT R21, R6, 0x3f, RZ, 0xc0, !PT ;  /* 0x0000003f06157812 */ /* 0x000fe400078ec0ff */
[----:B------:R-:W-:Y:S01]  /*01d0*/  SGXT.U32 R18, R18, 0x2 ;  /* 0x000000021212781a */ /* 0x000fe20000000000 */
[----:B------:R-:W-:Y:S01]  /*01e0*/  IMAD R5, R5, -0x60, R0 ;  /* 0xffffffa005057824 */ /* 0x000fe200078e0200 */
[----:B------:R-:W-:-:S02]  /*01f0*/  LOP3.LUT R4, R4, 0xc0, RZ, 0xc0, !PT ;  /* 0x000000c004047812 */ /* 0x000fc400078ec0ff */
[----:B------:R-:W-:Y:S01]  /*0200*/  LOP3.LUT R11, R11, 0x3, RZ, 0xc0, !PT ;  /* 0x000000030b0b7812 */ /* 0x000fe200078ec0ff */
[----:B------:R-:W-:Y:S01]  /*0210*/  IMAD R19, R5, 0x360, RZ ;  /* 0x0000036005137824 */ /* 0x000fe200078e02ff */
[----:B------:R-:W-:Y:S02]  /*0220*/  LOP3.LUT R7, R4, R13, R14, 0xfe, !PT ;  /* 0x0000000d04077212 */ /* 0x000fe400078efe0e */
[----:B------:R-:W-:Y:S02]  /*0230*/  LEA.HI R4, R4, UR4, RZ, 0x1c ;  /* 0x0000000404047c11 */ /* 0x000fe4000f8fe0ff */
[----:B------:R-:W-:-:S03]  /*0240*/  LOP3.LUT R5, R19, 0x3, R6, 0xf8, !PT ;  /* 0x0000000313057812 */ /* 0x000fc600078ef806 */
[----:B------:R-:W-:Y:S01]  /*0250*/  IMAD R0, R7, 0x4, R4 ;  /* 0x0000000407007824 */ /* 0x000fe200078e0204 */
[----:B------:R-:W-:Y:S01]  /*0260*/  SHF.R.U32.HI R4, RZ, 0x4, R6 ;  /* 0x00000004ff047819 */ /* 0x000fe20000011606 */
[----:B----4-:R-:W-:Y:S01]  /*0270*/  IMAD.WIDE R2, R5, 0x4, R2 ;  /* 0x0000000405027825 */ /* 0x010fe200078e0202 */
[----:B------:R-:W-:Y:S02]  /*0280*/  SHF.R.U32.HI R5, RZ, 0x1f, R10 ;  /* 0x0000001fff057819 */ /* 0x000fe4000001160a */
[----:B------:R-:W-:Y:S01]  /*0290*/  LOP3.LUT R4, R4, 0xc, RZ, 0xc0, !PT ;  /* 0x0000000c04047812 */ /* 0x000fe200078ec0ff */
[----:B------:R-:W-:Y:S01]  /*02a0*/  IMAD.MOV.U32 R7, RZ, RZ, RZ ;  /* 0x000000ffff077224 */ /* 0x000fe200078e00ff */
[----:B------:R-:W-:-:S03]  /*02b0*/  LEA.HI R10, R10, R5, RZ, 0x1c ;  /* 0x000000050a0a7211 */ /* 0x000fc600078fe0ff */
[----:B------:R-:W-:-:S04]  /*02c0*/  VIADD R4, R4, UR4 ;  /* 0x0000000404047c36 */ /* 0x000fc80008000000 */
[----:B------:R-:W-:-:S07]  /*02d0*/  IMAD R12, R17, 0x4, R4 ;  /* 0x00000004110c7824 */ /* 0x000fce00078e0204 */
.L_x_0:
[----:B------:R-:W-:Y:S01]  /*02e0*/  IMAD.MOV.U32 R23, RZ, RZ, RZ ;  /* 0x000000ffff177224 */ /* 0x000fe200078e00ff */
[----:B------:R-:W1:Y:S05]  /*02f0*/  LDC.64 R4, c[0x0][0x220] ;  /* 0x00008800ff047b82 */ /* 0x000e6a0000000a00 */
[----:B------:R-:W2:Y:S01]  /*0300*/  @!P1 LDG.E.EL R23, desc[UR6][R2.64] ;  /* 0x0000000602179981 */ /* 0x000ea2000c2e1900 */
[----:B------:R-:W-:Y:S01]  /*0310*/  IADD3 R22, R20, 0x4, R11 ;  /* 0x0000000414167810 */ /* 0x000fe20007ffe00b */
[----:B------:R-:W-:-:S04]  /*0320*/  HFMA2.MMA R24, -RZ, RZ, 0, 0 ;  /* 0x00000000ff187435 */ /* 0x000fc800000001ff */
[----:B------:R-:W-:-:S05]  /*0330*/  IMAD.HI.U32 R22, R22, 0x38e38e39, RZ ;  /* 0x38e38e3916167827 */ /* 0x000fca00078e00ff */
[----:B------:R-:W-:Y:S01]  /*0340*/  SHF.R.U32.HI R25, RZ, 0x1, R22 ;  /* 0x00000001ff197819 */ /* 0x000fe20000011616 */
[----:B------:R-:W-:Y:S04]  /*0350*/  BAR.SYNC.DEFER_BLOCKING 0x0 ;  /* 0x0000000000007b1d */ /* 0x000fe80000010000 */
[----:B------:R-:W-:-:S04]  /*0360*/  IMAD R25, R10, 0x60, R25 ;  /* 0x000000600a197824 */ /* 0x000fc800078e0219 */
[----:B-1----:R-:W-:Y:S01]  /*0370*/  IMAD.WIDE R4, R25, 0x4, R4 ;  /* 0x0000000419047825 */ /* 0x002fe200078e0204 */
[----:B--2---:R-:W-:-:S05]  /*0380*/  SEL R23, R23, RZ, !P1 ;  /* 0x000000ff17177207 */ /* 0x004fca0004800000 */
[----:B------:R-:W-:Y:S01]  /*0390*/  STS [R0], R23 ;  /* 0x0000001700007388 */ /* 0x000fe20000000800 */
[----:B------:R-:W-:Y:S06]  /*03a0*/  BAR.SYNC.DEFER_BLOCKING 0x0 ;  /* 0x0000000000007b1d */ /* 0x000fec0000010000 */
[----:B------:R-:W2:Y:S01]  /*03b0*/  @!P2 LDG.E.EL R24, desc[UR6][R4.64] ;  /* 0x000000060418a981 */ /* 0x000ea2000c2e1900 */
[----:B------:R-:W-:Y:S02]  /*03c0*/  IADD3 R20, P0, R20, 0x4, RZ ;  /* 0x0000000414147810 */ /* 0x000fe40007f1e0ff */
[----:B------:R-:W-:Y:S01]  /*03d0*/  IADD3 R2, P3, R2, 0x10, RZ ;  /* 0x0000001002027810 */ /* 0x000fe20007f7e0ff */
[----:B------:R-:W1:Y:S02]  /*03e0*/  LDS R22, [R12] ;  /* 0x000000000c167984 */ /* 0x000e640000000800 */
[----:B------:R-:W-:Y:S01]  /*03f0*/  IMAD.X R9, RZ, RZ, R9, P0 ;  /* 0x000000ffff097224 */ /* 0x000fe200000e0609 */
[----:B------:R-:W-:Y:S01]  /*0400*/  ISETP.GE.U32.AND P0, PT, R20, 0x35c, PT ;  /* 0x0000035c1400780c */ /* 0x000fe20003f06070 */
[----:B------:R-:W-:-:S03]  /*0410*/  IMAD.X R3, RZ, RZ, R3, P3 ;  /* 0x000000ffff037224 */ /* 0x000fc600018e0603 */
[----:B------:R-:W-:Y:S02]  /*0420*/  ISETP.GE.U32.AND.EX P0, PT, R9, RZ, PT, P0 ;  /* 0x000000ff0900720c */ /* 0x000fe40003f06100 */
[----:B--2---:R-:W-:-:S05]  /*0430*/  SEL R24, R24, RZ, !P2 ;  /* 0x000000ff18187207 */ /* 0x004fca0005000000 */
[----:B------:R-:W-:-:S04]  /*0440*/  FADD R25, R24, 1 ;  /* 0x3f80000018197421 */ /* 0x000fc80000000000 */
[----:B-1----:R-:W-:-:S04]  /*0450*/  FMUL R22, R22, R25 ;  /* 0x0000001916167220 */ /* 0x002fc80000400000 */
[----:B------:R-:W-:Y:S01]  /*0460*/  @!P2 FFMA R7, R22, R22, R7 ;  /* 0x000000161607a223 */ /* 0x000fe20000000007 */
[----:B------:R-:W-:Y:S06]  /*0470*/  @!P0 BRA `(.L_x_0) ;  /* 0xfffffffc00988947 */ /* 0x000fec000383ffff */
[----:B------:R-:W-:Y:S01]  /*0480*/  BAR.SYNC.DEFER_BLOCKING 0x0 ;  /* 0x0000000000007b1d */ /* 0x000fe20000010000 */
[----:B------:R-:W-:Y:S01]  /*0490*/  IMAD.SHL.U32 R25, R21, 0x10, RZ ;  /* 0x0000001015197824 */ /* 0x000fe200078e00ff */
[----:B------:R-:W-:Y:S01]  /*04a0*/  ISETP.GE.AND P0, PT, R6, 0x100, PT ;  /* 0x000001000600780c */ /* 0x000fe20003f06270 */
[----:B------:R-:W-:Y:S02]  /*04b0*/  IMAD.SHL.U32 R2, R18, 0x4, RZ ;  /* 0x0000000412027824 */ /* 0x000fe400078e00ff */
[----:B------:R-:W-:Y:S01]  /*04c0*/  IMAD.SHL.U32 R23, R6, 0x4, RZ ;  /* 0x0000000406177824 */ /* 0x000fe200078e00ff */
[----:B------:R-:W-:Y:S02]  /*04d0*/  ULDC.64 UR8, c[0x0][0x218] ;  /* 0x0000860000087ab9 */ /* 0x000fe40000000a00 */
[----:B------:R-:W-:-:S05]  /*04e0*/  LOP3.LUT R2, R25, R2, RZ, 0xfc, !PT ;  /* 0x0000000219027212 */ /* 0x000fca00078efcff */
[----:B------:R1:W-:Y:S01]  /*04f0*/  STS [R2+UR4], R7 ;  /* 0x0000000702007988 */ /* 0x0003e20008000804 */
[----:B------:R-:W-:Y:S06]  /*0500*/  BAR.SYNC.DEFER_BLOCKING 0x0 ;  /* 0x0000000000007b1d */ /* 0x000fec0000010000 */
[----:B------:R-:W2:Y:S01]  /*0510*/  @!P0 LDS R4, [R23+UR4] ;  /* 0x0000000417048984 */ /* 0x000ea20008000800 */
[----:B------:R-:W-:-:S04]  /*0520*/  ISETP.NE.AND P0, PT, R15, RZ, PT ;  /* 0x000000ff0f00720c */ /* 0x000fc80003f05270 */
[----:B------:R-:W-:Y:S02]  /*0530*/  ISETP.LT.AND P0, PT, R6, 0x100, !P0 ;  /* 0x000001000600780c */ /* 0x000fe40004701270 */
[----:B-1----:R-:W1:Y:S01]  /*0540*/  LDC.64 R6, c[0x0][0x228] ;  /* 0x00008a00ff067b82 */ /* 0x002e620000000a00 */
[----:B--2---:R-:W2:Y:S02]  /*0550*/  SHFL.BFLY PT, R3, R4, 0x2, 0x1f ;  /* 0x0c401f0004037f89 */ /* 0x004ea400000e0000 */
[----:B--2---:R-:W-:-:S05]  /*0560*/  FADD R5, R4, R3 ;  /* 0x0000000304057221 */ /* 0x004fca0000000000 */
[----:B------:R-:W2:Y:S01]  /*0570*/  LDC.64 R2, c[0x0][0x210] ;  /* 0x00008400ff027b82 */ /* 0x000ea20000000a00 */
[----:B------:R-:W3:Y:S01]  /*0580*/  SHFL.BFLY PT, R20, R5, 0x1, 0x1f ;  /* 0x0c201f0005147f89 */ /* 0x000ee200000e0000 */
[----:B--2---:R-:W-:-:S06]  /*0590*/  IMAD.WIDE R8, R8, 0x4, R2 ;  /* 0x0000000408087825 */ /* 0x004fcc00078e0202 */
[----:B------:R-:W1:Y:S01]  /*05a0*/  LDC.64 R2, c[0x0][0x220] ;  /* 0x00008800ff027b82 */ /* 0x000e620000000a00 */
[----:B---3--:R-:W-:Y:S01]  /*05b0*/  FADD R20, R5, R20 ;  /* 0x0000001405147221 */ /* 0x008fe20000000000 */
[----:B------:R-:W-:-:S04]  /*05c0*/  IMAD.WIDE.U32 R4, R15, 0x4, RZ ;  /* 0x000000040f047825 */ /* 0x000fc800078e00ff */
[----:B------:R2:W-:Y:S02]  /*05d0*/  @P0 STS [R23+UR4], R20 ;  /* 0x0000001417000988 */ /* 0x0005e40008000804 */
[----:B------:R-:W-:Y:S01]  /*05e0*/  BAR.SYNC.DEFER_BLOCKING 0x0 ;  /* 0x0000000000007b1d */ /* 0x000fe20000010000 */
[----:B------:R-:W-:Y:S01]  /*05f0*/  ISETP.EQ.AND P0, PT, R18, RZ, !P2 ;  /* 0x000000ff1200720c */ /* 0x000fe20005702270 */
[----:B------:R-:W-:Y:S01]  /*0600*/  IMAD.WIDE R4, R19, 0x4, R4 ;  /* 0x0000000413047825 */ /* 0x000fe200078e0204 */
[----:B--2---:R-:W-:Y:S02]  /*0610*/  IADD3 R20, R13, R16, R14 ;  /* 0x000000100d147210 */ /* 0x004fe40007ffe00e */
[----:B------:R-:W-:Y:S02]  /*0620*/  LOP3.LUT R16, R17, 0xfc, RZ, 0xc0, !PT ;  /* 0x000000fc11107812 */ /* 0x000fe400078ec0ff */
[----:B------:R-:W-:Y:S01]  /*0630*/  LOP3.LUT R13, R23, 0xfc, RZ, 0xc0, !PT ;  /* 0x000000fc170d7812 */ /* 0x000fe200078ec0ff */
[----:B------:R-:W-:Y:S01]  /*0640*/  IMAD R15, R20, 0x360, R15 ;  /* 0x00000360140f7824 */ /* 0x000fe200078e020f */
[----:B------:R-:W-:Y:S01]  /*0650*/  LOP3.LUT R14, R18, 0xfc, R23, 0xf8, !PT ;  /* 0x000000fc120e7812 */ /* 0x000fe200078ef817 */
[----:B------:R-:W-:Y:S01]  /*0660*/  VIADD R16, R16, UR4 ;  /* 0x0000000410107c36 */ /* 0x000fe20008000000 */
[----:B------:R-:W-:Y:S01]  /*0670*/  IADD3 R19, R13, UR4, RZ ;  /* 0x000000040d137c10 */ /* 0x000fe2000fffe0ff */
[----:B------:R-:W-:-:S02]  /*0680*/  IMAD.MOV.U32 R20, RZ, RZ, RZ ;  /* 0x000000ffff147224 */ /* 0x000fc400078e00ff */
[----:B------:R-:W-:Y:S02]  /*0690*/  IMAD R17, R17, 0x4, R16 ;  /* 0x0000000411117824 */ /* 0x000fe400078e0210 */
[----:B------:R-:W-:Y:S02]  /*06a0*/  IMAD R14, R14, 0x4, R19 ;  /* 0x000000040e0e7824 */ /* 0x000fe400078e0213 */
[----:B------:R-:W-:Y:S01]  /*06b0*/  IMAD.MOV.U32 R18, RZ, RZ, RZ ;  /* 0x000000ffff127224 */ /* 0x000fe200078e00ff */
[----:B------:R-:W2:Y:S02]  /*06c0*/  LDS R25, [R25+UR4] ;  /* 0x0000000419197984 */ /* 0x000ea40008000800 */
[----:B--2---:R-:W-:-:S06]  /*06d0*/  FADD R21, R25, 9.9999999392252902908e-09 ;  /* 0x322bcc7719157421 */ /* 0x004fcc0000000000 */
[----:B------:R-:W2:Y:S01]  /*06e0*/  MUFU.RSQ R21, R21 ;  /* 0x0000001500157308 */ /* 0x000ea20000001400 */
[----:B------:R-:W-:Y:S06]  /*06f0*/  BAR.SYNC.DEFER_BLOCKING 0x0 ;  /* 0x0000000000007b1d */ /* 0x000fec0000010000 */
[----:B--2---:R3:W-:Y:S01]  /*0700*/  @P0 STG.E desc[UR6][R8.64], R21 ;  /* 0x0000001508000986 */ /* 0x0047e2000c101906 */
[----:B------:R-:W-:-:S04]  /*0710*/  IADD3 R13, P0, R4, UR8, RZ ;  /* 0x00000008040d7c10 */ /* 0x000fc8000ff1e0ff */
[----:B-1----:R-:W-:-:S09]  /*0720*/  IADD3.X R16, R5, UR9, RZ, P0, !PT ;  /* 0x0000000905107c10 */ /* 0x002fd200087fe4ff */
.L_x_1:
[----:B---3--:R-:W-:Y:S01]  /*0730*/  IMAD.MOV.U32 R9, RZ, RZ, RZ ;  /* 0x000000ffff097224 */ /* 0x008fe200078e00ff */
[----:B-1----:R-:W-:Y:S01]  /*0740*/  @!P1 MOV R5, R16 ;  /* 0x0000001000059202 */ /* 0x002fe20000000f00 */
[----:B------:R-:W-:-:S05]  /*0750*/  @!P1 IMAD.MOV.U32 R4, RZ, RZ, R13 ;  /* 0x000000ffff049224 */ /* 0x000fca00078e000d */
[----:B------:R-:W2:Y:S01]  /*0760*/  @!P1 LDG.E.EL R9, desc[UR6][R4.64] ;  /* 0x0000000604099981 */ /* 0x000ea2000c2e1900 */
[----:B------:R-:W-:Y:S02]  /*0770*/  IMAD.IADD R8, R20, 0x1, R11 ;  /* 0x0000000114087824 */ /* 0x000fe400078e020b */
[----:B------:R-:W-:Y:S01]  /*0780*/  IMAD.MOV.U32 R22, RZ, RZ, RZ ;  /* 0x000000ffff167224 */ /* 0x000fe200078e00ff */
[----:B------:R-:W-:Y:S01]  /*0790*/  BAR.SYNC.DEFER_BLOCKING 0x0 ;  /* 0x0000000000007b1d */ /* 0x000fe20000010000 */
[----:B------:R-:W-:-:S05]  /*07a0*/  IMAD.HI.U32 R8, R8, 0x38e38e39, RZ ;  /* 0x38e38e3908087827 */ /* 0x000fca00078e00ff */
[----:B------:R-:W-:-:S05]  /*07b0*/  SHF.R.U32.HI R23, RZ, 0x1, R8 ;  /* 0x00000001ff177819 */ /* 0x000fca0000011608 */
[----:B------:R-:W-:Y:S01]  /*07c0*/  IMAD R23, R10, 0x60, R23 ;  /* 0x000000600a177824 */ /* 0x000fe200078e0217 */
[----:B--2---:R-:W-:-:S03]  /*07d0*/  SEL R19, R9, RZ, !P1 ;  /* 0x000000ff09137207 */ /* 0x004fc60004800000 */
[----:B------:R-:W-:Y:S02]  /*07e0*/  IMAD.WIDE R8, R23, 0x4, R2 ;  /* 0x0000000417087825 */ /* 0x000fe400078e0202 */
[----:B------:R-:W-:Y:S01]  /*07f0*/  STS [R0], R19 ;  /* 0x0000001300007388 */ /* 0x000fe20000000800 */
[----:B------:R-:W-:Y:S06]  /*0800*/  BAR.SYNC.DEFER_BLOCKING 0x0 ;  /* 0x0000000000007b1d */ /* 0x000fec0000010000 */
[----:B------:R-:W2:Y:S01]  /*0810*/  @!P2 LDG.E.EL R22, desc[UR6][R8.64] ;  /* 0x000000060816a981 */ /* 0x000ea2000c2e1900 */
[----:B------:R-:W-:-:S03]  /*0820*/  IADD3 R13, P3, R13, 0x10, RZ ;  /* 0x000000100d0d7810 */ /* 0x000fc60007f7e0ff */
[----:B------:R-:W1:Y:S02]  /*0830*/  LDS R4, [R12] ;  /* 0x000000000c047984 */ /* 0x000e640000000800 */
[----:B------:R-:W-:Y:S01]  /*0840*/  IMAD.X R16, RZ, RZ, R16, P3 ;  /* 0x000000ffff107224 */ /* 0x000fe200018e0610 */
[----:B------:R-:W-:Y:S01]  /*0850*/  BAR.SYNC.DEFER_BLOCKING 0x0 ;  /* 0x0000000000007b1d */ /* 0x000fe20000010000 */
[----:B--2---:R-:W-:-:S05]  /*0860*/  SEL R22, R22, RZ, !P2 ;  /* 0x000000ff16167207 */ /* 0x004fca0005000000 */
[----:B------:R-:W-:-:S04]  /*0870*/  FADD R5, R22, 1 ;  /* 0x3f80000016057421 */ /* 0x000fc80000000000 */
[----:B-1----:R-:W-:Y:S01]  /*0880*/  FMUL R4, R4, R5 ;  /* 0x0000000504047220 */ /* 0x002fe20000400000 */
[----:B------:R-:W-:Y:S01]  /*0890*/  IMAD.IADD R5, R15, 0x1, R20 ;  /* 0x000000010f057824 */ /* 0x000fe200078e0214 */
[----:B------:R-:W-:Y:S02]  /*08a0*/  IADD3 R20, P0, R20, 0x4, RZ ;  /* 0x0000000414147810 */ /* 0x000fe40007f1e0ff */
[----:B------:R-:W-:Y:S01]  /*08b0*/  FMUL R23, R21, R4 ;  /* 0x0000000415177220 */ /* 0x000fe20000400000 */
[----:B------:R-:W-:-:S04]  /*08c0*/  IMAD.WIDE R4, R5, 0x4, R6 ;  /* 0x0000000405047825 */ /* 0x000fc800078e0206 */
[----:B------:R-:W-:Y:S01]  /*08d0*/  STS [R14], R23 ;  /* 0x000000170e007388 */ /* 0x000fe20000000800 */
[----:B------:R-:W-:Y:S01]  /*08e0*/  IMAD.X R18, RZ, RZ, R18, P0 ;  /* 0x000000ffff127224 */ /* 0x000fe200000e0612 */
[----:B------:R-:W-:Y:S01]  /*08f0*/  BAR.SYNC.DEFER_BLOCKING 0x0 ;  /* 0x0000000000007b1d */ /* 0x000fe20000010000 */
[----:B------:R-:W-:-:S04]  /*0900*/  ISETP.GE.U32.AND P0, PT, R20, 0x360, PT ;  /* 0x000003601400780c */ /* 0x000fc80003f06070 */
[----:B------:R-:W-:Y:S01]  /*0910*/  ISETP.GE.U32.AND.EX P0, PT, R18, RZ, PT, P0 ;  /* 0x000000ff1200720c */ /* 0x000fe20003f06100 */
[----:B------:R-:W1:Y:S04]  /*0920*/  LDS R19, [R17] ;  /* 0x0000000011137984 */ /* 0x000e680000000800 */
[----:B-1----:R1:W-:Y:S08]  /*0930*/  @!P1 STG.E desc[UR6][R4.64], R19 ;  /* 0x0000001304009986 */ /* 0x0023f0000c101906 */
[----:B------:R-:W-:Y:S05]  /*0940*/  @!P0 BRA `(.L_x_1) ;  /* 0xfffffffc00788947 */ /* 0x000fea000383ffff */
[----:B------:R-:W-:Y:S05]  /*0950*/  EXIT ;  /* 0x000000000000794d */ /* 0x000fea0003800000 */
.L_x_2:
[----:B------:R-:W-:-:S00]  /*0960*/  BRA `(.L_x_2) ;  /* 0xfffffffc00fc7947 */ /* 0x000fc0000383ffff */
[----:B------:R-:W-:-:S00]  /*0970*/  NOP ;  /* 0x0000000000007918 */ /* 0x000fc00000000000 */
        /* <DEDUP_REMOVED lines=8> */
.L_x_3:


//--------------------- .nv.global.init           --------------------------
	.section	.nv.global.init,"aw",@progbits
.nv.global.init:
	.type		_$_str,@object
	.size		_$_str,(.L_0 - _$_str)
_$_str:
        /*0000*/ 	.byte	0x5f, 0x5f, 0x43, 0x55, 0x44, 0x41, 0x5f, 0x46, 0x54, 0x5a, 0x00
.L_0:


//--------------------- .nv.shared.triton_red_fused_add_mul_pow_rsqrt_sum_0 --------------------------
	.section	.nv.shared.triton_red_fused_add_mul_pow_rsqrt_sum_0,"aw",@nobits
	.sectionflags	@""
	.align	16
	.zero		1024


//--------------------- .nv.constant0.triton_red_fused_add_mul_pow_rsqrt_sum_0 --------------------------
	.section	.nv.constant0.triton_red_fused_add_mul_pow_rsqrt_sum_0,"a",@progbits
	.sectionflags	@""
	.align	4
.nv.constant0.triton_red_fused_add_mul_pow_rsqrt_sum_0:
	.zero		568
